//
// Generated by NVIDIA NVVM Compiler
//
// Compiler Build ID: CL-36424714
// Cuda compilation tools, release 13.0, V13.0.88
// Based on NVVM 20.0.0
//

.version 9.0
.target sm_100
.address_size 64

	// .globl	_Z3maxPfS_

.visible .entry _Z3maxPfS_(
	.param .u64 .ptr .align 1 _Z3maxPfS__param_0,
	.param .u64 .ptr .align 1 _Z3maxPfS__param_1
)
{
	.reg .pred 	%p<13>;
	.reg .b16 	%rs<3>;
	.reg .b32 	%r<16>;
	.reg .b32 	%f<7>;
	.reg .b64 	%rd<24>;

	ld.param.u64 	%rd12, [_Z3maxPfS__param_0];
	ld.param.u64 	%rd11, [_Z3maxPfS__param_1];
	cvta.to.global.u64 	%rd1, %rd12;
	mov.u32 	%r1, %tid.x;
	mov.u32 	%r2, %ntid.x;
	mov.u32 	%r3, %ctaid.x;
	mad.lo.s32 	%r4, %r2, %r3, %r1;
	mov.u32 	%r9, %nctaid.x;
	add.s32 	%r10, %r9, -1;
	setp.ne.s32 	%p1, %r3, %r10;
	mov.u32 	%r15, %r2;
	@%p1 bra 	$L__BB0_2;
	cvt.u16.u32 	%rs1, %r2;
	rem.u16 	%rs2, 10, %rs1;
	cvt.u32.u16 	%r15, %rs2;
$L__BB0_2:
	setp.lt.u32 	%p2, %r2, 2;
	@%p2 bra 	$L__BB0_9;
	shr.u32 	%r11, %r2, 1;
	cvt.u64.u32 	%rd23, %r11;
	cvt.s64.s32 	%rd3, %r4;
	cvt.u64.u32 	%rd4, %r1;
	mul.wide.s32 	%rd13, %r4, 4;
	add.s64 	%rd5, %rd1, %rd13;
$L__BB0_4:
	mov.u64 	%rd6, %rd23;
	add.s64 	%rd7, %rd6, %rd3;
	setp.gt.u64 	%p3, %rd7, 9;
	setp.le.u64 	%p4, %rd6, %rd4;
	or.pred  	%p5, %p3, %p4;
	@%p5 bra 	$L__BB0_8;
	ld.global.f32 	%f2, [%rd5];
	shl.b64 	%rd8, %rd6, 2;
	add.s64 	%rd9, %rd5, %rd8;
	ld.global.f32 	%f3, [%rd9];
	setp.gt.f32 	%p6, %f2, %f3;
	selp.f32 	%f1, %f2, %f3, %p6;
	st.global.f32 	[%rd5], %f1;
	and.b32  	%r12, %r15, 1;
	setp.eq.b32 	%p7, %r12, 1;
	not.pred 	%p8, %p7;
	@%p8 bra 	$L__BB0_8;
	add.s64 	%rd15, %rd7, %rd6;
	add.s32 	%r13, %r15, -1;
	cvt.u64.u32 	%rd16, %r13;
	setp.ne.s64 	%p9, %rd15, %rd16;
	@%p9 bra 	$L__BB0_8;
	add.s64 	%rd17, %rd9, %rd8;
	ld.global.f32 	%f4, [%rd17];
	setp.gt.f32 	%p10, %f1, %f4;
	selp.f32 	%f5, %f1, %f4, %p10;
	st.global.f32 	[%rd5], %f5;
$L__BB0_8:
	bar.sync 	0;
	shr.u32 	%r15, %r15, 1;
	shr.u64 	%rd23, %rd6, 1;
	setp.gt.u64 	%p11, %rd6, 1;
	@%p11 bra 	$L__BB0_4;
$L__BB0_9:
	setp.ne.s32 	%p12, %r1, 0;
	@%p12 bra 	$L__BB0_11;
	mul.wide.s32 	%rd18, %r4, 4;
	add.s64 	%rd19, %rd1, %rd18;
	ld.global.f32 	%f6, [%rd19];
	cvta.to.global.u64 	%rd20, %rd11;
	mul.wide.u32 	%rd21, %r3, 4;
	add.s64 	%rd22, %rd20, %rd21;
	st.global.f32 	[%rd22], %f6;
$L__BB0_11:
	ret;

}


// ===== COMPILED SASS (sm_100) =====

	.target	sm_100

	.elftype	@"ET_EXEC"


//--------------------- .note.nv.tkinfo           --------------------------
	.section	.note.nv.tkinfo,"",@"SHT_NOTE"
	.sectionflags	@"SHF_NOTE_NV_TKINFO"
	.tkinfo
        /*0018*/ 	.word	0x00000002
        /*0030*/ 	.string	""
        /*0030*/ 	.string	"ptxas"
        /*0030*/ 	.string	"Cuda compilation tools, release 13.0, V13.0.88"
        /*0030*/ 	.string	"Build cuda_13.0.r13.0/compiler.36424714_0"
        /*0030*/ 	.string	"-arch sm_100 -m 64 "



//--------------------- .note.nv.cuinfo           --------------------------
	.section	.note.nv.cuinfo,"",@"SHT_NOTE"
	.sectionflags	@"SHF_NOTE_NV_CUINFO"
        /*0018*/ 	.short	0x0002
        /*001a*/ 	.short	0x0064
        /*001c*/ 	.short	0x0082
	.zero		2


//--------------------- .nv.info                  --------------------------
	.section	.nv.info,"",@"SHT_CUDA_INFO"
	.align	4


	//----- nvinfo : EIATTR_REGCOUNT
	.align		4
        /*0000*/ 	.byte	0x04, 0x2f
        /*0002*/ 	.short	(.L_1 - .L_0)
	.align		4
.L_0:
        /*0004*/ 	.word	index@(_Z3maxPfS_)
        /*0008*/ 	.word	0x00000016


	//----- nvinfo : EIATTR_FRAME_SIZE
	.align		4
.L_1:
        /*000c*/ 	.byte	0x04, 0x11
        /*000e*/ 	.short	(.L_3 - .L_2)
	.align		4
.L_2:
        /*0010*/ 	.word	index@($__internal_0_$__cuda_sm20_rem_u16)
        /*0014*/ 	.word	0x00000000


	//----- nvinfo : EIATTR_FRAME_SIZE
	.align		4
.L_3:
        /*0018*/ 	.byte	0x04, 0x11
        /*001a*/ 	.short	(.L_5 - .L_4)
	.align		4
.L_4:
        /*001c*/ 	.word	index@(_Z3maxPfS_)
        /*0020*/ 	.word	0x00000000


	//----- nvinfo : EIATTR_MIN_STACK_SIZE
	.align		4
.L_5:
        /*0024*/ 	.byte	0x04, 0x12
        /*0026*/ 	.short	(.L_7 - .L_6)
	.align		4
.L_6:
        /*0028*/ 	.word	index@(_Z3maxPfS_)
        /*002c*/ 	.word	0x00000000
.L_7:


//--------------------- .nv.compat                --------------------------
	.section	.nv.compat,"",@"SHT_CUDA_COMPAT_INFO"
	.align	4
        /*0000*/ 	.byte	0x02, 0x09, 0x00, 0x00, 0x02, 0x02, 0x01, 0x00, 0x02, 0x05, 0x05, 0x00, 0x03, 0x07, 0x01, 0x01
        /*0010*/ 	.byte	0x02, 0x03, 0x00, 0x00, 0x02, 0x06, 0x01, 0x00, 0x04, 0x0b, 0x08, 0x00, 0x01, 0x00, 0x00, 0x00
        /*0020*/ 	.byte	0x00, 0x00, 0x00, 0x00


//--------------------- .nv.info._Z3maxPfS_       --------------------------
	.section	.nv.info._Z3maxPfS_,"",@"SHT_CUDA_INFO"
	.sectionflags	@""
	.align	4


	//----- nvinfo : EIATTR_CUDA_API_VERSION
	.align		4
        /*0000*/ 	.byte	0x04, 0x37
        /*0002*/ 	.short	(.L_9 - .L_8)
.L_8:
        /*0004*/ 	.word	0x00000082


	//----- nvinfo : EIATTR_KPARAM_INFO
	.align		4
.L_9:
        /*0008*/ 	.byte	0x04, 0x17
        /*000a*/ 	.short	(.L_11 - .L_10)
.L_10:
        /*000c*/ 	.word	0x00000000
        /*0010*/ 	.short	0x0001
        /*0012*/ 	.short	0x0008
        /*0014*/ 	.byte	0x00, 0xf5, 0x21, 0x00


	//----- nvinfo : EIATTR_KPARAM_INFO
	.align		4
.L_11:
        /*0018*/ 	.byte	0x04, 0x17
        /*001a*/ 	.short	(.L_13 - .L_12)
.L_12:
        /*001c*/ 	.word	0x00000000
        /*0020*/ 	.short	0x0000
        /*0022*/ 	.short	0x0000
        /*0024*/ 	.byte	0x00, 0xf5, 0x21, 0x00


	//----- nvinfo : EIATTR_SPARSE_MMA_MASK
	.align		4
.L_13:
        /*0028*/ 	.byte	0x03, 0x50
        /*002a*/ 	.short	0x0000


	//----- nvinfo : EIATTR_MAXREG_COUNT
	.align		4
        /*002c*/ 	.byte	0x03, 0x1b
        /*002e*/ 	.short	0x00ff


	//----- nvinfo : EIATTR_NUM_BARRIERS
	.align		4
        /*0030*/ 	.byte	0x02, 0x4c
        /*0032*/ 	.byte	0x01
	.zero		1


	//----- nvinfo : EIATTR_MERCURY_ISA_VERSION
	.align		4
        /*0034*/ 	.byte	0x03, 0x5f
        /*0036*/ 	.short	0x0101


	//----- nvinfo : EIATTR_VRC_CTA_INIT_COUNT
	.align		4
        /*0038*/ 	.byte	0x02, 0x4a
	.zero		1
	.zero		1


	//----- nvinfo : EIATTR_EXIT_INSTR_OFFSETS
	.align		4
        /*003c*/ 	.byte	0x04, 0x1c
        /*003e*/ 	.short	(.L_15 - .L_14)


	//   ....[0]....
.L_14:
        /*0040*/ 	.word	0x000003f0


	//   ....[1]....
        /*0044*/ 	.word	0x00000460


	//----- nvinfo : EIATTR_CRS_STACK_SIZE
	.align		4
.L_15:
        /*0048*/ 	.byte	0x04, 0x1e
        /*004a*/ 	.short	(.L_17 - .L_16)
.L_16:
        /*004c*/ 	.word	0x00000000


	//----- nvinfo : EIATTR_CBANK_PARAM_SIZE
	.align		4
.L_17:
        /*0050*/ 	.byte	0x03, 0x19
        /*0052*/ 	.short	0x0010


	//----- nvinfo : EIATTR_PARAM_CBANK
	.align		4
        /*0054*/ 	.byte	0x04, 0x0a
        /*0056*/ 	.short	(.L_19 - .L_18)
	.align		4
.L_18:
        /*0058*/ 	.word	index@(.nv.constant0._Z3maxPfS_)
        /*005c*/ 	.short	0x0380
        /*005e*/ 	.short	0x0010


	//----- nvinfo : EIATTR_SW_WAR
	.align		4
.L_19:
        /*0060*/ 	.byte	0x04, 0x36
        /*0062*/ 	.short	(.L_21 - .L_20)
.L_20:
        /*0064*/ 	.word	0x00000008
.L_21:


//--------------------- .nv.callgraph             --------------------------
	.section	.nv.callgraph,"",@"SHT_CUDA_CALLGRAPH"
	.align	4
	.sectionentsize	8
	.align		4
        /*0000*/ 	.word	0x00000000
	.align		4
        /*0004*/ 	.word	0xffffffff
	.align		4
        /*0008*/ 	.word	0x00000000
	.align		4
        /*000c*/ 	.word	0xfffffffe
	.align		4
        /*0010*/ 	.word	0x00000000
	.align		4
        /*0014*/ 	.word	0xfffffffd
	.align		4
        /*0018*/ 	.word	0x00000000
	.align		4
        /*001c*/ 	.word	0xfffffffc


//--------------------- .text._Z3maxPfS_          --------------------------
	.section	.text._Z3maxPfS_,"ax",@progbits
	.align	128
        .global         _Z3maxPfS_
        .type           _Z3maxPfS_,@function
        .size           _Z3maxPfS_,(.L_x_6 - _Z3maxPfS_)
        .other          _Z3maxPfS_,@"STO_CUDA_ENTRY STV_DEFAULT"
_Z3maxPfS_:
.text._Z3maxPfS_:
[----:B------:R-:W-:Y:S01]  /*0000*/  LDC R1, c[0x0][0x37c] ;  /* 0x0000df00ff017b82 */ /* 0x000fe20000000800 */
[----:B------:R-:W0:Y:S07]  /*0010*/  S2R R0, SR_CTAID.X ;  /* 0x0000000000007919 */ /* 0x000e2e0000002500 */
[----:B------:R-:W1:Y:S01]  /*0020*/  LDC R9, c[0x0][0x360] ;  /* 0x0000d800ff097b82 */ /* 0x000e620000000800 */
[----:B------:R-:W2:Y:S01]  /*0030*/  LDCU UR4, c[0x0][0x370] ;  /* 0x00006e00ff0477ac */ /* 0x000ea20008000800 */
[----:B------:R-:W3:Y:S01]  /*0040*/  S2R R3, SR_TID.X ;  /* 0x0000000000037919 */ /* 0x000ee20000002100 */
[----:B--2---:R-:W-:Y:S01]  /*0050*/  UIADD3 UR4, UPT, UPT, UR4, -0x1, URZ ;  /* 0xffffffff04047890 */ /* 0x004fe2000fffe0ff */
[----:B-1----:R-:W-:-:S05]  /*0060*/  IMAD.MOV.U32 R8, RZ, RZ, R9 ;  /* 0x000000ffff087224 */ /* 0x002fca00078e0009 */
[----:B0-----:R-:W-:Y:S01]  /*0070*/  ISETP.NE.AND P0, PT, R0, UR4, PT ;  /* 0x0000000400007c0c */ /* 0x001fe2000bf05270 */
[----:B---3--:R-:W-:-:S12]  /*0080*/  IMAD R2, R9, R0, R3 ;  /* 0x0000000009027224 */ /* 0x008fd800078e0203 */
[----:B------:R-:W-:Y:S05]  /*0090*/  @P0 BRA `(.L_x_0) ;  /* 0x0000000000100947 */ /* 0x000fea0003800000 */
[----:B------:R-:W-:Y:S02]  /*00a0*/  LOP3.LUT R4, R9, 0xffff, RZ, 0xc0, !PT ;  /* 0x0000ffff09047812 */ /* 0x000fe400078ec0ff */
[----:B------:R-:W-:-:S07]  /*00b0*/  MOV R10, 0xd0 ;  /* 0x000000d0000a7802 */ /* 0x000fce0000000f00 */
[----:B------:R-:W-:Y:S05]  /*00c0*/  CALL.REL.NOINC `($__internal_0_$__cuda_sm20_rem_u16) ;  /* 0x0000000000e87944 */ /* 0x000fea0003c00000 */
[----:B------:R-:W-:-:S07]  /*00d0*/  LOP3.LUT R8, R8, 0xffff, RZ, 0xc0, !PT ;  /* 0x0000ffff08087812 */ /* 0x000fce00078ec0ff */
.L_x_0:
[----:B------:R-:W-:Y:S01]  /*00e0*/  ISETP.GE.U32.AND P0, PT, R9, 0x2, PT ;  /* 0x000000020900780c */ /* 0x000fe20003f06070 */
[----:B------:R-:W0:-:S12]  /*00f0*/  LDCU.64 UR4, c[0x0][0x358] ;  /* 0x00006b00ff0477ac */ /* 0x000e180008000a00 */
[----:B------:R-:W-:Y:S05]  /*0100*/  @!P0 BRA `(.L_x_1) ;  /* 0x0000000000b48947 */ /* 0x000fea0003800000 */
[----:B------:R-:W1:Y:S01]  /*0110*/  LDC.64 R4, c[0x0][0x380] ;  /* 0x0000e000ff047b82 */ /* 0x000e620000000a00 */
[----:B------:R-:W-:Y:S01]  /*0120*/  SHF.R.U32.HI R11, RZ, 0x1, R9 ;  /* 0x00000001ff0b7819 */ /* 0x000fe20000011609 */
[----:B------:R-:W-:Y:S02]  /*0130*/  IMAD.MOV.U32 R12, RZ, RZ, RZ ;  /* 0x000000ffff0c7224 */ /* 0x000fe400078e00ff */
[----:B-1----:R-:W-:-:S07]  /*0140*/  IMAD.WIDE R4, R2, 0x4, R4 ;  /* 0x0000000402047825 */ /* 0x002fce00078e0204 */
.L_x_4:
[----:B------:R-:W-:Y:S01]  /*0150*/  ISETP.GT.U32.AND P0, PT, R11, R3, PT ;  /* 0x000000030b00720c */ /* 0x000fe20003f04070 */
[----:B------:R-:W-:Y:S01]  /*0160*/  BSSY.RECONVERGENT B0, `(.L_x_2) ;  /* 0x000001e000007945 */ /* 0x000fe20003800200 */
[----:B------:R-:W-:Y:S02]  /*0170*/  IADD3 R14, P1, PT, R2, R11, RZ ;  /* 0x0000000b020e7210 */ /* 0x000fe40007f3e0ff */
[----:B------:R-:W-:Y:S02]  /*0180*/  ISETP.GT.U32.AND.EX P0, PT, R12, RZ, PT, P0 ;  /* 0x000000ff0c00720c */ /* 0x000fe40003f04100 */
[----:B------:R-:W-:Y:S02]  /*0190*/  ISETP.GT.U32.AND P2, PT, R14, 0x9, PT ;  /* 0x000000090e00780c */ /* 0x000fe40003f44070 */
[----:B------:R-:W-:-:S04]  /*01a0*/  LEA.HI.X.SX32 R13, R2, R12, 0x1, P1 ;  /* 0x0000000c020d7211 */ /* 0x000fc800008f0eff */
[----:B------:R-:W-:-:S13]  /*01b0*/  ISETP.GT.U32.OR.EX P0, PT, R13, RZ, !P0, P2 ;  /* 0x000000ff0d00720c */ /* 0x000fda0004704520 */
[----:B-1----:R-:W-:Y:S05]  /*01c0*/  @P0 BRA `(.L_x_3) ;  /* 0x00000000005c0947 */ /* 0x002fea0003800000 */
[C---:B------:R-:W-:Y:S01]  /*01d0*/  IMAD.SHL.U32 R17, R11.reuse, 0x4, RZ ;  /* 0x000000040b117824 */ /* 0x040fe200078e00ff */
[----:B------:R-:W-:Y:S01]  /*01e0*/  SHF.L.U64.HI R15, R11, 0x2, R12 ;  /* 0x000000020b0f7819 */ /* 0x000fe2000001020c */
[----:B0-----:R-:W2:Y:S03]  /*01f0*/  LDG.E R9, desc[UR4][R4.64] ;  /* 0x0000000404097981 */ /* 0x001ea6000c1e1900 */
[----:B------:R-:W-:-:S05]  /*0200*/  IADD3 R6, P0, PT, R4, R17, RZ ;  /* 0x0000001104067210 */ /* 0x000fca0007f1e0ff */
[----:B------:R-:W-:-:S05]  /*0210*/  IMAD.X R7, R5, 0x1, R15, P0 ;  /* 0x0000000105077824 */ /* 0x000fca00000e060f */
[----:B------:R-:W2:Y:S02]  /*0220*/  LDG.E R10, desc[UR4][R6.64] ;  /* 0x00000004060a7981 */ /* 0x000ea4000c1e1900 */
[----:B--2---:R-:W-:-:S04]  /*0230*/  FSETP.GT.AND P0, PT, R9, R10, PT ;  /* 0x0000000a0900720b */ /* 0x004fc80003f04000 */
[----:B------:R-:W-:Y:S01]  /*0240*/  FSEL R19, R9, R10, P0 ;  /* 0x0000000a09137208 */ /* 0x000fe20000000000 */
[----:B------:R-:W-:Y:S01]  /*0250*/  VIADD R9, R8, 0xffffffff ;  /* 0xffffffff08097836 */ /* 0x000fe20000000000 */
[----:B------:R-:W-:-:S04]  /*0260*/  IADD3 R10, P1, PT, R11, R14, RZ ;  /* 0x0000000e0b0a7210 */ /* 0x000fc80007f3e0ff */
[----:B------:R-:W-:Y:S01]  /*0270*/  ISETP.NE.U32.AND P0, PT, R10, R9, PT ;  /* 0x000000090a00720c */ /* 0x000fe20003f05070 */
[----:B------:R-:W-:Y:S01]  /*0280*/  IMAD.X R10, R12, 0x1, R13, P1 ;  /* 0x000000010c0a7824 */ /* 0x000fe200008e060d */
[----:B------:R1:W-:Y:S01]  /*0290*/  STG.E desc[UR4][R4.64], R19 ;  /* 0x0000001304007986 */ /* 0x0003e2000c101904 */
[----:B------:R-:W-:-:S03]  /*02a0*/  LOP3.LUT R9, R8, 0x1, RZ, 0xc0, !PT ;  /* 0x0000000108097812 */ /* 0x000fc600078ec0ff */
[----:B------:R-:W-:-:S04]  /*02b0*/  ISETP.NE.AND.EX P0, PT, R10, RZ, PT, P0 ;  /* 0x000000ff0a00720c */ /* 0x000fc80003f05300 */
[----:B------:R-:W-:-:S13]  /*02c0*/  ISETP.NE.U32.OR P0, PT, R9, 0x1, P0 ;  /* 0x000000010900780c */ /* 0x000fda0000705470 */
[----:B-1----:R-:W-:Y:S05]  /*02d0*/  @P0 BRA `(.L_x_3) ;  /* 0x0000000000180947 */ /* 0x002fea0003800000 */
[----:B------:R-:W-:-:S05]  /*02e0*/  IADD3 R6, P0, PT, R6, R17, RZ ;  /* 0x0000001106067210 */ /* 0x000fca0007f1e0ff */
[----:B------:R-:W-:-:S05]  /*02f0*/  IMAD.X R7, R7, 0x1, R15, P0 ;  /* 0x0000000107077824 */ /* 0x000fca00000e060f */
[----:B------:R-:W2:Y:S02]  /*0300*/  LDG.E R6, desc[UR4][R6.64] ;  /* 0x0000000406067981 */ /* 0x000ea4000c1e1900 */
[----:B--2---:R-:W-:-:S04]  /*0310*/  FSETP.GT.AND P0, PT, R19, R6, PT ;  /* 0x000000061300720b */ /* 0x004fc80003f04000 */
[----:B------:R-:W-:-:S05]  /*0320*/  FSEL R9, R19, R6, P0 ;  /* 0x0000000613097208 */ /* 0x000fca0000000000 */
[----:B------:R1:W-:Y:S04]  /*0330*/  STG.E desc[UR4][R4.64], R9 ;  /* 0x0000000904007986 */ /* 0x0003e8000c101904 */
.L_x_3:
[----:B0-----:R-:W-:Y:S05]  /*0340*/  BSYNC.RECONVERGENT B0 ;  /* 0x0000000000007941 */ /* 0x001fea0003800200 */
.L_x_2:
[----:B------:R-:W-:Y:S01]  /*0350*/  BAR.SYNC.DEFER_BLOCKING 0x0 ;  /* 0x0000000000007b1d */ /* 0x000fe20000010000 */
[C---:B------:R-:W-:Y:S02]  /*0360*/  ISETP.GT.U32.AND P0, PT, R11.reuse, 0x1, PT ;  /* 0x000000010b00780c */ /* 0x040fe40003f04070 */
[--C-:B------:R-:W-:Y:S02]  /*0370*/  SHF.R.U64 R6, R11, 0x1, R12.reuse ;  /* 0x000000010b067819 */ /* 0x100fe4000000120c */
[----:B------:R-:W-:Y:S02]  /*0380*/  ISETP.GT.U32.AND.EX P0, PT, R12, RZ, PT, P0 ;  /* 0x000000ff0c00720c */ /* 0x000fe40003f04100 */
[----:B------:R-:W-:Y:S01]  /*0390*/  SHF.R.U32.HI R7, RZ, 0x1, R12 ;  /* 0x00000001ff077819 */ /* 0x000fe2000001160c */
[----:B------:R-:W-:Y:S01]  /*03a0*/  IMAD.MOV.U32 R11, RZ, RZ, R6 ;  /* 0x000000ffff0b7224 */ /* 0x000fe200078e0006 */
[----:B------:R-:W-:-:S03]  /*03b0*/  SHF.R.U32.HI R8, RZ, 0x1, R8 ;  /* 0x00000001ff087819 */ /* 0x000fc60000011608 */
[----:B------:R-:W-:-:S06]  /*03c0*/  IMAD.MOV.U32 R12, RZ, RZ, R7 ;  /* 0x000000ffff0c7224 */ /* 0x000fcc00078e0007 */
[----:B------:R-:W-:Y:S05]  /*03d0*/  @P0 BRA `(.L_x_4) ;  /* 0xfffffffc005c0947 */ /* 0x000fea000383ffff */
.L_x_1:
[----:B------:R-:W-:-:S13]  /*03e0*/  ISETP.NE.AND P0, PT, R3, RZ, PT ;  /* 0x000000ff0300720c */ /* 0x000fda0003f05270 */
[----:B0-----:R-:W-:Y:S05]  /*03f0*/  @P0 EXIT ;  /* 0x000000000000094d */ /* 0x001fea0003800000 */
[----:B-1----:R-:W0:Y:S02]  /*0400*/  LDC.64 R4, c[0x0][0x380] ;  /* 0x0000e000ff047b82 */ /* 0x002e240000000a00 */
[----:B0-----:R-:W-:-:S06]  /*0410*/  IMAD.WIDE R4, R2, 0x4, R4 ;  /* 0x0000000402047825 */ /* 0x001fcc00078e0204 */
[----:B------:R-:W0:Y:S01]  /*0420*/  LDC.64 R2, c[0x0][0x388] ;  /* 0x0000e200ff027b82 */ /* 0x000e220000000a00 */
[----:B------:R-:W2:Y:S01]  /*0430*/  LDG.E R5, desc[UR4][R4.64] ;  /* 0x0000000404057981 */ /* 0x000ea2000c1e1900 */
[----:B0-----:R-:W-:-:S05]  /*0440*/  IMAD.WIDE.U32 R2, R0, 0x4, R2 ;  /* 0x0000000400027825 */ /* 0x001fca00078e0002 */
[----:B--2---:R-:W-:Y:S01]  /*0450*/  STG.E desc[UR4][R2.64], R5 ;  /* 0x0000000502007986 */ /* 0x004fe2000c101904 */
[----:B------:R-:W-:Y:S05]  /*0460*/  EXIT ;  /* 0x000000000000794d */ /* 0x000fea0003800000 */
        .weak           $__internal_0_$__cuda_sm20_rem_u16
        .type           $__internal_0_$__cuda_sm20_rem_u16,@function
        .size           $__internal_0_$__cuda_sm20_rem_u16,(.L_x_6 - $__internal_0_$__cuda_sm20_rem_u16)
$__internal_0_$__cuda_sm20_rem_u16:
[----:B------:R-:W0:Y:S01]  /*0470*/  I2F.U16 R5, R4 ;  /* 0x0000000400057306 */ /* 0x000e220000101000 */
[----:B------:R-:W-:Y:S01]  /*0480*/  IMAD.MOV.U32 R6, RZ, RZ, 0x4b800000 ;  /* 0x4b800000ff067424 */ /* 0x000fe200078e00ff */
[C---:B0-----:R-:W-:Y:S02]  /*0490*/  FSETP.GEU.AND P1, PT, |R5|.reuse, 1.175494350822287508e-38, PT ;  /* 0x008000000500780b */ /* 0x041fe40003f2e200 */
[----:B------:R-:W-:Y:S02]  /*04a0*/  FSETP.GT.AND P0, PT, |R5|, 8.50705917302346158658e+37, PT ;  /* 0x7e8000000500780b */ /* 0x000fe40003f04200 */
[----:B------:R-:W-:-:S04]  /*04b0*/  FSEL R6, R6, 1, !P1 ;  /* 0x3f80000006067808 */ /* 0x000fc80004800000 */
[----:B------:R-:W-:Y:S02]  /*04c0*/  FSEL R6, R6, 0.25, !P0 ;  /* 0x3e80000006067808 */ /* 0x000fe40004000000 */
[----:B------:R-:W-:-:S03]  /*04d0*/  ISETP.NE.U32.AND P0, PT, R4, RZ, PT ;  /* 0x000000ff0400720c */ /* 0x000fc60003f05070 */
[----:B------:R-:W-:Y:S01]  /*04e0*/  FMUL R7, R5, R6 ;  /* 0x0000000605077220 */ /* 0x000fe20000400000 */
[----:B------:R-:W-:-:S05]  /*04f0*/  I2FP.F32.U32.RZ R5, 0xa ;  /* 0x0000000a00057845 */ /* 0x000fca000020d000 */
[----:B------:R-:W0:Y:S02]  /*0500*/  MUFU.RCP R7, R7 ;  /* 0x0000000700077308 */ /* 0x000e240000001000 */
[----:B0-----:R-:W-:-:S04]  /*0510*/  FMUL R6, R6, R7 ;  /* 0x0000000706067220 */ /* 0x001fc80000400000 */
[----:B------:R-:W-:-:S04]  /*0520*/  VIADD R6, R6, 0x2 ;  /* 0x0000000206067836 */ /* 0x000fc80000000000 */
[----:B------:R-:W-:-:S06]  /*0530*/  FMUL.RZ R6, R5, R6 ;  /* 0x0000000605067220 */ /* 0x000fcc000040c000 */
[----:B------:R-:W0:Y:S02]  /*0540*/  F2I.U32.TRUNC.NTZ R6, R6 ;  /* 0x0000000600067305 */ /* 0x000e24000020f000 */
[----:B0-----:R-:W-:-:S05]  /*0550*/  LOP3.LUT R5, R6, 0xffff, RZ, 0xc0, !PT ;  /* 0x0000ffff06057812 */ /* 0x001fca00078ec0ff */
[----:B------:R-:W-:-:S04]  /*0560*/  IMAD.MOV R5, RZ, RZ, -R5 ;  /* 0x000000ffff057224 */ /* 0x000fc800078e0a05 */
[----:B------:R-:W-:Y:S02]  /*0570*/  IMAD R8, R4, R5, 0xa ;  /* 0x0000000a04087424 */ /* 0x000fe400078e0205 */
[----:B------:R-:W-:Y:S02]  /*0580*/  IMAD.MOV.U32 R4, RZ, RZ, R10 ;  /* 0x000000ffff047224 */ /* 0x000fe400078e000a */
[----:B------:R-:W-:Y:S02]  /*0590*/  IMAD.MOV.U32 R5, RZ, RZ, 0x0 ;  /* 0x00000000ff057424 */ /* 0x000fe400078e00ff */
[----:B------:R-:W-:Y:S02]  /*05a0*/  @!P0 IMAD.MOV.U32 R8, RZ, RZ, -0x1 ;  /* 0xffffffffff088424 */ /* 0x000fe400078e00ff */
[----:B------:R-:W-:Y:S05]  /*05b0*/  RET.REL.NODEC R4 `(_Z3maxPfS_) ;  /* 0xfffffff804907950 */ /* 0x000fea0003c3ffff */
.L_x_5:
[----:B------:R-:W-:-:S00]  /*05c0*/  BRA `(.L_x_5) ;  /* 0xfffffffc00fc7947 */ /* 0x000fc0000383ffff */
[----:B------:R-:W-:-:S00]  /*05d0*/  NOP ;  /* 0x0000000000007918 */ /* 0x000fc00000000000 */
        /* <DEDUP_REMOVED lines=10> */
.L_x_6:


//--------------------- .nv.shared.reserved.0     --------------------------
	.section	.nv.shared.reserved.0,"aw",@nobits
	.weak		__nv_reservedSMEM_offset_0_alias
	.size		__nv_reservedSMEM_offset_0_alias, 0, 64
	.other		__nv_reservedSMEM_offset_0_alias,@"STO_CUDA_RESERVED_SHARED STV_DEFAULT"
__nv_reservedSMEM_offset_0_alias:
	.zero		0
	.zero		64


//--------------------- .nv.constant0._Z3maxPfS_  --------------------------
	.section	.nv.constant0._Z3maxPfS_,"a",@progbits
	.sectionflags	@""
	.align	4
.nv.constant0._Z3maxPfS_:
	.zero		912


//--------------------- SYMBOLS --------------------------

	.type		.nv.reservedSmem.offset0,@object
	.size		.nv.reservedSmem.offset0,0x4
